	.headerflags	@"EF_CUDA_TEXMODE_UNIFIED EF_CUDA_64BIT_ADDRESS EF_CUDA_ACCELERATORS EF_CUDA_SM90 EF_CUDA_VIRTUAL_SM(EF_CUDA_SM90)"
	.elftype	@"ET_EXEC"


//--------------------- .nv.info                  --------------------------
	.section	.nv.info,"",@"SHT_CUDA_INFO"
	.align	4


	//----- nvinfo : EIATTR_REGCOUNT
	.align		4
        /*0000*/ 	.byte	0x04, 0x2f
        /*0002*/ 	.short	(.L_1 - .L_0)
	.align		4
.L_0:
        /*0004*/ 	.word	index@(triton_poi_fused__prelu_kernel_convolution_0)
        /*0008*/ 	.word	0x00000012


	//----- nvinfo : EIATTR_MIN_STACK_SIZE
	.align		4
.L_1:
        /*000c*/ 	.byte	0x04, 0x12
        /*000e*/ 	.short	(.L_3 - .L_2)
	.align		4
.L_2:
        /*0010*/ 	.word	index@(triton_poi_fused__prelu_kernel_convolution_0)
        /*0014*/ 	.word	0x00000000


	//----- nvinfo : EIATTR_FRAME_SIZE
	.align		4
.L_3:
        /*0018*/ 	.byte	0x04, 0x11
        /*001a*/ 	.short	(.L_5 - .L_4)
	.align		4
.L_4:
        /*001c*/ 	.word	index@(triton_poi_fused__prelu_kernel_convolution_0)
        /*0020*/ 	.word	0x00000000


	//----- nvinfo : EIATTR_MIN_STACK_SIZE
	.align		4
.L_5:
        /*0024*/ 	.byte	0x04, 0x12
        /*0026*/ 	.short	(.L_7 - .L_6)
	.align		4
.L_6:
        /*0028*/ 	.word	index@(triton_poi_fused__prelu_kernel_convolution_0)
        /*002c*/ 	.word	0x00000000
.L_7:


//--------------------- .nv.info.triton_poi_fused__prelu_kernel_convolution_0 --------------------------
	.section	.nv.info.triton_poi_fused__prelu_kernel_convolution_0,"",@"SHT_CUDA_INFO"
	.sectionflags	@""
	.align	4


	//----- nvinfo : EIATTR_CUDA_API_VERSION
	.align		4
        /*0000*/ 	.byte	0x04, 0x37
        /*0002*/ 	.short	(.L_9 - .L_8)
.L_8:
        /*0004*/ 	.word	0x0000007c


	//----- nvinfo : EIATTR_KPARAM_INFO
	.align		4
.L_9:
        /*0008*/ 	.byte	0x04, 0x17
        /*000a*/ 	.short	(.L_11 - .L_10)
.L_10:
        /*000c*/ 	.word	0x00000000
        /*0010*/ 	.short	0x0004
        /*0012*/ 	.short	0x0020
        /*0014*/ 	.byte	0x00, 0xf0, 0x11, 0x00


	//----- nvinfo : EIATTR_KPARAM_INFO
	.align		4
.L_11:
        /*0018*/ 	.byte	0x04, 0x17
        /*001a*/ 	.short	(.L_13 - .L_12)
.L_12:
        /*001c*/ 	.word	0x00000000
        /*0020*/ 	.short	0x0003
        /*0022*/ 	.short	0x0018
        /*0024*/ 	.byte	0x00, 0xf4, 0x21, 0x00


	//----- nvinfo : EIATTR_KPARAM_INFO
	.align		4
.L_13:
        /*0028*/ 	.byte	0x04, 0x17
        /*002a*/ 	.short	(.L_15 - .L_14)
.L_14:
        /*002c*/ 	.word	0x00000000
        /*0030*/ 	.short	0x0002
        /*0032*/ 	.short	0x0010
        /*0034*/ 	.byte	0x00, 0xf4, 0x21, 0x00


	//----- nvinfo : EIATTR_KPARAM_INFO
	.align		4
.L_15:
        /*0038*/ 	.byte	0x04, 0x17
        /*003a*/ 	.short	(.L_17 - .L_16)
.L_16:
        /*003c*/ 	.word	0x00000000
        /*0040*/ 	.short	0x0001
        /*0042*/ 	.short	0x0008
        /*0044*/ 	.byte	0x00, 0xf4, 0x21, 0x00


	//----- nvinfo : EIATTR_KPARAM_INFO
	.align		4
.L_17:
        /*0048*/ 	.byte	0x04, 0x17
        /*004a*/ 	.short	(.L_19 - .L_18)
.L_18:
        /*004c*/ 	.word	0x00000000
        /*0050*/ 	.short	0x0000
        /*0052*/ 	.short	0x0000
        /*0054*/ 	.byte	0x00, 0xf4, 0x21, 0x00


	//----- nvinfo : EIATTR_SPARSE_MMA_MASK
	.align		4
.L_19:
        /*0058*/ 	.byte	0x03, 0x50
        /*005a*/ 	.short	0x0000


	//----- nvinfo : EIATTR_MAXREG_COUNT
	.align		4
        /*005c*/ 	.byte	0x03, 0x1b
        /*005e*/ 	.short	0x00ff


	//----- nvinfo : EIATTR_EXIT_INSTR_OFFSETS
	.align		4
        /*0060*/ 	.byte	0x04, 0x1c
        /*0062*/ 	.short	(.L_21 - .L_20)


	//   ....[0]....
.L_20:
        /*0064*/ 	.word	0x000001f0


	//   ....[1]....
        /*0068*/ 	.word	0x00000210


	//----- nvinfo : EIATTR_REQNTID
	.align		4
.L_21:
        /*006c*/ 	.byte	0x04, 0x10
        /*006e*/ 	.short	(.L_23 - .L_22)
.L_22:
        /*0070*/ 	.word	0x00000080
        /*0074*/ 	.word	0x00000001
        /*0078*/ 	.word	0x00000001


	//----- nvinfo : EIATTR_CBANK_PARAM_SIZE
	.align		4
.L_23:
        /*007c*/ 	.byte	0x03, 0x19
        /*007e*/ 	.short	0x0024


	//----- nvinfo : EIATTR_PARAM_CBANK
	.align		4
        /*0080*/ 	.byte	0x04, 0x0a
        /*0082*/ 	.short	(.L_25 - .L_24)
	.align		4
.L_24:
        /*0084*/ 	.word	index@(.nv.constant0.triton_poi_fused__prelu_kernel_convolution_0)
        /*0088*/ 	.short	0x0210
        /*008a*/ 	.short	0x0024


	//----- nvinfo : EIATTR_SW_WAR
	.align		4
.L_25:
        /*008c*/ 	.byte	0x04, 0x36
        /*008e*/ 	.short	(.L_27 - .L_26)
.L_26:
        /*0090*/ 	.word	0x00000008
.L_27:


//--------------------- .nv.callgraph             --------------------------
	.section	.nv.callgraph,"",@"SHT_CUDA_CALLGRAPH"
	.align	4
	.sectionentsize	8
	.align		4
        /*0000*/ 	.word	0x00000000
	.align		4
        /*0004*/ 	.word	0xffffffff
	.align		4
        /*0008*/ 	.word	0x00000000
	.align		4
        /*000c*/ 	.word	0xfffffffe
	.align		4
        /*0010*/ 	.word	0x00000000
	.align		4
        /*0014*/ 	.word	0xfffffffd
	.align		4
        /*0018*/ 	.word	0x00000000
	.align		4
        /*001c*/ 	.word	0xfffffffc


//--------------------- .text.triton_poi_fused__prelu_kernel_convolution_0 --------------------------
	.section	.text.triton_poi_fused__prelu_kernel_convolution_0,"ax",@progbits
	.align	128
        .global         triton_poi_fused__prelu_kernel_convolution_0
        .type           triton_poi_fused__prelu_kernel_convolution_0,@function
        .size           triton_poi_fused__prelu_kernel_convolution_0,(.L_x_1 - triton_poi_fused__prelu_kernel_convolution_0)
        .other          triton_poi_fused__prelu_kernel_convolution_0,@"STO_CUDA_ENTRY STV_DEFAULT"
triton_poi_fused__prelu_kernel_convolution_0:
.text.triton_poi_fused__prelu_kernel_convolution_0:
[----:B------:R-:W0:Y:S02]  /*0000*/  LDC R1, c[0x0][0x28] ;  /* 0x00000a00ff017b82 */ /* 0x000e240000000800 */
[----:B------:R-:W1:Y:S01]  /*0010*/  S2R R0, SR_TID.X ;  /* 0x0000000000007919 */ /* 0x000e620000002100 */
[----:B------:R-:W2:Y:S01]  /*0020*/  LDC.64 R4, c[0x0][0x218] ;  /* 0x00008600ff047b82 */ /* 0x000ea20000000a00 */
[----:B------:R-:W-:Y:S01]  /*0030*/  IMAD.MOV.U32 R13, RZ, RZ, RZ ;  /* 0x000000ffff0d7224 */ /* 0x000fe200078e00ff */
[----:B------:R-:W-:Y:S01]  /*0040*/  ULDC.64 UR4, c[0x0][0x208] ;  /* 0x0000820000047ab9 */ /* 0x000fe20000000a00 */
[----:B------:R-:W3:Y:S05]  /*0050*/  S2R R11, SR_CTAID.X ;  /* 0x00000000000b7919 */ /* 0x000eea0000002500 */
[----:B------:R-:W4:Y:S01]  /*0060*/  LDC.64 R6, c[0x0][0x220] ;  /* 0x00008800ff067b82 */ /* 0x000f220000000a00 */
[----:B-1----:R-:W-:Y:S01]  /*0070*/  LOP3.LUT R0, R0, 0x7f, RZ, 0xc0, !PT ;  /* 0x0000007f00007812 */ /* 0x002fe200078ec0ff */
[----:B----4-:R-:W4:Y:S01]  /*0080*/  LDG.E R6, desc[UR4][R6.64] ;  /* 0x0000000406067981 */ /* 0x010f22000c1e1900 */
[----:B---3--:R-:W-:-:S03]  /*0090*/  SHF.R.S32.HI R2, RZ, 0x18, R11 ;  /* 0x00000018ff027819 */ /* 0x008fc6000001140b */
[----:B------:R-:W-:Y:S01]  /*00a0*/  IMAD R11, R11, 0x80, R0 ;  /* 0x000000800b0b7824 */ /* 0x000fe200078e0200 */
[----:B------:R-:W-:Y:S02]  /*00b0*/  SGXT R0, R2, 0x1 ;  /* 0x000000010200781a */ /* 0x000fe40000000200 */
[----:B------:R-:W1:Y:S02]  /*00c0*/  LDC.64 R2, c[0x0][0x210] ;  /* 0x00008400ff027b82 */ /* 0x000e640000000a00 */
[----:B------:R-:W-:Y:S02]  /*00d0*/  ISETP.GE.AND P1, PT, R11, 0x100, PT ;  /* 0x000001000b00780c */ /* 0x000fe40003f26270 */
[----:B------:R-:W-:-:S04]  /*00e0*/  LEA.HI R0, R0, R11, RZ, 0x4 ;  /* 0x0000000b00007211 */ /* 0x000fc800078f20ff */
[----:B------:R-:W-:-:S04]  /*00f0*/  SHF.R.S32.HI R0, RZ, 0x4, R0 ;  /* 0x00000004ff007819 */ /* 0x000fc80000011400 */
[----:B------:R-:W-:-:S04]  /*0100*/  LEA.HI R8, R0, R0, RZ, 0x2 ;  /* 0x0000000000087211 */ /* 0x000fc800078f10ff */
[----:B------:R-:W-:-:S05]  /*0110*/  LOP3.LUT R9, R8, 0xfffffffc, RZ, 0xc0, !PT ;  /* 0xfffffffc08097812 */ /* 0x000fca00078ec0ff */
[----:B------:R-:W-:Y:S02]  /*0120*/  IMAD.IADD R9, R0, 0x1, -R9 ;  /* 0x0000000100097824 */ /* 0x000fe400078e0a09 */
[----:B------:R-:W-:Y:S02]  /*0130*/  IMAD.MOV.U32 R0, RZ, RZ, RZ ;  /* 0x000000ffff007224 */ /* 0x000fe400078e00ff */
[----:B--2---:R-:W-:Y:S02]  /*0140*/  IMAD.WIDE R4, R9, 0x4, R4 ;  /* 0x0000000409047825 */ /* 0x004fe400078e0204 */
[----:B------:R-:W2:Y:S02]  /*0150*/  LDC.64 R8, c[0x0][0x228] ;  /* 0x00008a00ff087b82 */ /* 0x000ea40000000a00 */
[C---:B-1----:R-:W-:Y:S01]  /*0160*/  IMAD.WIDE R2, R11.reuse, 0x4, R2 ;  /* 0x000000040b027825 */ /* 0x042fe200078e0202 */
[----:B------:R-:W3:Y:S04]  /*0170*/  @!P1 LDG.E.EL R13, desc[UR4][R4.64] ;  /* 0x00000004040d9981 */ /* 0x000ee8000c2e1900 */
[----:B------:R-:W3:Y:S01]  /*0180*/  @!P1 LDG.E R0, desc[UR4][R2.64] ;  /* 0x0000000402009981 */ /* 0x000ee2000c1e1900 */
[----:B--2---:R-:W-:-:S04]  /*0190*/  IMAD.WIDE R8, R11, 0x4, R8 ;  /* 0x000000040b087825 */ /* 0x004fc800078e0208 */
[----:B---3--:R-:W-:Y:S01]  /*01a0*/  FADD R15, R13, R0 ;  /* 0x000000000d0f7221 */ /* 0x008fe20000000000 */
[----:B------:R-:W-:-:S03]  /*01b0*/  FSETP.GT.AND P0, PT, R0, -R13, PT ;  /* 0x8000000d0000720b */ /* 0x000fc60003f04000 */
[----:B----4-:R-:W-:Y:S01]  /*01c0*/  FMUL R10, R6, R15 ;  /* 0x0000000f060a7220 */ /* 0x010fe20000400000 */
[----:B------:R1:W-:Y:S04]  /*01d0*/  @!P1 STG.E desc[UR4][R2.64], R15 ;  /* 0x0000000f02009986 */ /* 0x0003e8000c101904 */
[----:B------:R-:W-:Y:S01]  /*01e0*/  FSEL R11, R15, R10, P0 ;  /* 0x0000000a0f0b7208 */ /* 0x000fe20000000000 */
[----:B------:R-:W-:Y:S06]  /*01f0*/  @P1 EXIT ;  /* 0x000000000000194d */ /* 0x000fec0003800000 */
[----:B------:R-:W-:Y:S01]  /*0200*/  STG.E desc[UR4][R8.64], R11 ;  /* 0x0000000b08007986 */ /* 0x000fe2000c101904 */
[----:B------:R-:W-:Y:S05]  /*0210*/  EXIT ;  /* 0x000000000000794d */ /* 0x000fea0003800000 */
.L_x_0:
[----:B------:R-:W-:-:S00]  /*0220*/  BRA `(.L_x_0) ;  /* 0xfffffffc00fc7947 */ /* 0x000fc0000383ffff */
[----:B------:R-:W-:-:S00]  /*0230*/  NOP ;  /* 0x0000000000007918 */ /* 0x000fc00000000000 */
        /* <DEDUP_REMOVED lines=12> */
.L_x_1:


//--------------------- .nv.constant0.triton_poi_fused__prelu_kernel_convolution_0 --------------------------
	.section	.nv.constant0.triton_poi_fused__prelu_kernel_convolution_0,"a",@progbits
	.sectionflags	@""
	.align	4
.nv.constant0.triton_poi_fused__prelu_kernel_convolution_0:
	.zero		564
